//
// Generated by NVIDIA NVVM Compiler
//
// Compiler Build ID: CL-36424714
// Cuda compilation tools, release 13.0, V13.0.88
// Based on NVVM 20.0.0
//

.version 9.0
.target sm_100
.address_size 64

	// .globl	_Z20test_kernel_constantPf
.const .align 4 .b8 cangle[1440];
// _ZZ18test_kernel_sharedPfS_E8s_cangle has been demoted

.visible .entry _Z20test_kernel_constantPf(
	.param .u64 .ptr .align 1 _Z20test_kernel_constantPf_param_0
)
{
	.reg .pred 	%p<2>;
	.reg .b32 	%r<9>;
	.reg .b32 	%f<20>;
	.reg .b64 	%rd<10>;

	ld.param.u64 	%rd5, [_Z20test_kernel_constantPf_param_0];
	cvta.to.global.u64 	%rd6, %rd5;
	mov.u32 	%r4, %ctaid.x;
	mov.u32 	%r5, %ntid.x;
	mov.u32 	%r6, %tid.x;
	mad.lo.s32 	%r7, %r4, %r5, %r6;
	mul.wide.s32 	%rd7, %r7, 4;
	add.s64 	%rd1, %rd6, %rd7;
	ld.global.f32 	%f19, [%rd1];
	mov.u64 	%rd8, cangle;
	add.s64 	%rd9, %rd8, 16;
	mov.b32 	%r8, 0;
$L__BB0_1:
	ld.const.f32 	%f4, [%rd9+-16];
	add.f32 	%f5, %f4, %f19;
	ld.const.f32 	%f6, [%rd9+-12];
	add.f32 	%f7, %f6, %f5;
	ld.const.f32 	%f8, [%rd9+-8];
	add.f32 	%f9, %f8, %f7;
	ld.const.f32 	%f10, [%rd9+-4];
	add.f32 	%f11, %f10, %f9;
	ld.const.f32 	%f12, [%rd9];
	add.f32 	%f13, %f12, %f11;
	ld.const.f32 	%f14, [%rd9+4];
	add.f32 	%f15, %f14, %f13;
	ld.const.f32 	%f16, [%rd9+8];
	add.f32 	%f17, %f16, %f15;
	ld.const.f32 	%f18, [%rd9+12];
	add.f32 	%f19, %f18, %f17;
	add.s32 	%r8, %r8, 8;
	add.s64 	%rd9, %rd9, 32;
	setp.ne.s32 	%p1, %r8, 360;
	@%p1 bra 	$L__BB0_1;
	st.global.f32 	[%rd1], %f19;
	ret;

}
	// .globl	_Z18test_kernel_sharedPfS_
.visible .entry _Z18test_kernel_sharedPfS_(
	.param .u64 .ptr .align 1 _Z18test_kernel_sharedPfS__param_0,
	.param .u64 .ptr .align 1 _Z18test_kernel_sharedPfS__param_1
)
{
	.reg .pred 	%p<3>;
	.reg .b32 	%r<14>;
	.reg .b32 	%f<21>;
	.reg .b64 	%rd<9>;
	// demoted variable
	.shared .align 4 .b8 _ZZ18test_kernel_sharedPfS_E8s_cangle[1440];
	ld.param.u64 	%rd2, [_Z18test_kernel_sharedPfS__param_0];
	ld.param.u64 	%rd3, [_Z18test_kernel_sharedPfS__param_1];
	mov.u32 	%r1, %tid.x;
	setp.gt.u32 	%p1, %r1, 359;
	@%p1 bra 	$L__BB1_2;
	cvta.to.global.u64 	%rd4, %rd3;
	mul.wide.u32 	%rd5, %r1, 4;
	add.s64 	%rd6, %rd4, %rd5;
	ld.global.f32 	%f4, [%rd6];
	shl.b32 	%r4, %r1, 2;
	mov.u32 	%r5, _ZZ18test_kernel_sharedPfS_E8s_cangle;
	add.s32 	%r6, %r5, %r4;
	st.shared.f32 	[%r6], %f4;
$L__BB1_2:
	bar.sync 	0;
	mov.u32 	%r8, %ntid.x;
	mov.u32 	%r9, %ctaid.x;
	mad.lo.s32 	%r10, %r9, %r8, %r1;
	cvta.to.global.u64 	%rd7, %rd2;
	mul.wide.s32 	%rd8, %r10, 4;
	add.s64 	%rd1, %rd7, %rd8;
	ld.global.f32 	%f20, [%rd1];
	mov.b32 	%r13, 16;
	mov.u32 	%r11, _ZZ18test_kernel_sharedPfS_E8s_cangle;
$L__BB1_3:
	add.s32 	%r12, %r11, %r13;
	ld.shared.f32 	%f5, [%r12+-16];
	add.f32 	%f6, %f5, %f20;
	ld.shared.f32 	%f7, [%r12+-12];
	add.f32 	%f8, %f7, %f6;
	ld.shared.f32 	%f9, [%r12+-8];
	add.f32 	%f10, %f9, %f8;
	ld.shared.f32 	%f11, [%r12+-4];
	add.f32 	%f12, %f11, %f10;
	ld.shared.f32 	%f13, [%r12];
	add.f32 	%f14, %f13, %f12;
	ld.shared.f32 	%f15, [%r12+4];
	add.f32 	%f16, %f15, %f14;
	ld.shared.f32 	%f17, [%r12+8];
	add.f32 	%f18, %f17, %f16;
	ld.shared.f32 	%f19, [%r12+12];
	add.f32 	%f20, %f19, %f18;
	add.s32 	%r13, %r13, 32;
	setp.ne.s32 	%p2, %r13, 1456;
	@%p2 bra 	$L__BB1_3;
	st.global.f32 	[%rd1], %f20;
	ret;

}
	// .globl	_Z18test_kernel_globalPfS_
.visible .entry _Z18test_kernel_globalPfS_(
	.param .u64 .ptr .align 1 _Z18test_kernel_globalPfS__param_0,
	.param .u64 .ptr .align 1 _Z18test_kernel_globalPfS__param_1
)
{
	.reg .pred 	%p<2>;
	.reg .b32 	%r<9>;
	.reg .b32 	%f<20>;
	.reg .b64 	%rd<11>;

	ld.param.u64 	%rd5, [_Z18test_kernel_globalPfS__param_0];
	ld.param.u64 	%rd6, [_Z18test_kernel_globalPfS__param_1];
	cvta.to.global.u64 	%rd7, %rd5;
	cvta.to.global.u64 	%rd8, %rd6;
	mov.u32 	%r4, %ctaid.x;
	mov.u32 	%r5, %ntid.x;
	mov.u32 	%r6, %tid.x;
	mad.lo.s32 	%r7, %r4, %r5, %r6;
	mul.wide.s32 	%rd9, %r7, 4;
	add.s64 	%rd1, %rd7, %rd9;
	ld.global.f32 	%f19, [%rd1];
	add.s64 	%rd10, %rd8, 16;
	mov.b32 	%r8, 0;
$L__BB2_1:
	ld.global.f32 	%f4, [%rd10+-16];
	add.f32 	%f5, %f4, %f19;
	st.global.f32 	[%rd1], %f5;
	ld.global.f32 	%f6, [%rd10+-12];
	add.f32 	%f7, %f6, %f5;
	st.global.f32 	[%rd1], %f7;
	ld.global.f32 	%f8, [%rd10+-8];
	add.f32 	%f9, %f8, %f7;
	st.global.f32 	[%rd1], %f9;
	ld.global.f32 	%f10, [%rd10+-4];
	add.f32 	%f11, %f10, %f9;
	st.global.f32 	[%rd1], %f11;
	ld.global.f32 	%f12, [%rd10];
	add.f32 	%f13, %f12, %f11;
	st.global.f32 	[%rd1], %f13;
	ld.global.f32 	%f14, [%rd10+4];
	add.f32 	%f15, %f14, %f13;
	st.global.f32 	[%rd1], %f15;
	ld.global.f32 	%f16, [%rd10+8];
	add.f32 	%f17, %f16, %f15;
	st.global.f32 	[%rd1], %f17;
	ld.global.f32 	%f18, [%rd10+12];
	add.f32 	%f19, %f18, %f17;
	st.global.f32 	[%rd1], %f19;
	add.s32 	%r8, %r8, 8;
	add.s64 	%rd10, %rd10, 32;
	setp.ne.s32 	%p1, %r8, 360;
	@%p1 bra 	$L__BB2_1;
	ret;

}


// ===== COMPILED SASS (sm_100) =====

	.target	sm_100

	.elftype	@"ET_EXEC"


//--------------------- .note.nv.tkinfo           --------------------------
	.section	.note.nv.tkinfo,"",@"SHT_NOTE"
	.sectionflags	@"SHF_NOTE_NV_TKINFO"
	.tkinfo
        /*0018*/ 	.word	0x00000002
        /*0030*/ 	.string	""
        /*0030*/ 	.string	"ptxas"
        /*0030*/ 	.string	"Cuda compilation tools, release 13.0, V13.0.88"
        /*0030*/ 	.string	"Build cuda_13.0.r13.0/compiler.36424714_0"
        /*0030*/ 	.string	"-arch sm_100 -m 64 "



//--------------------- .note.nv.cuinfo           --------------------------
	.section	.note.nv.cuinfo,"",@"SHT_NOTE"
	.sectionflags	@"SHF_NOTE_NV_CUINFO"
        /*0018*/ 	.short	0x0002
        /*001a*/ 	.short	0x0064
        /*001c*/ 	.short	0x0082
	.zero		2


//--------------------- .nv.info                  --------------------------
	.section	.nv.info,"",@"SHT_CUDA_INFO"
	.align	4


	//----- nvinfo : EIATTR_REGCOUNT
	.align		4
        /*0000*/ 	.byte	0x04, 0x2f
        /*0002*/ 	.short	(.L_2 - .L_1)
	.align		4
.L_1:
        /*0004*/ 	.word	index@(_Z20test_kernel_constantPf)
        /*0008*/ 	.word	0x00000008


	//----- nvinfo : EIATTR_FRAME_SIZE
	.align		4
.L_2:
        /*000c*/ 	.byte	0x04, 0x11
        /*000e*/ 	.short	(.L_4 - .L_3)
	.align		4
.L_3:
        /*0010*/ 	.word	index@(_Z20test_kernel_constantPf)
        /*0014*/ 	.word	0x00000000


	//----- nvinfo : EIATTR_REGCOUNT
	.align		4
.L_4:
        /*0018*/ 	.byte	0x04, 0x2f
        /*001a*/ 	.short	(.L_6 - .L_5)
	.align		4
.L_5:
        /*001c*/ 	.word	index@(_Z18test_kernel_sharedPfS_)
        /*0020*/ 	.word	0x00000016


	//----- nvinfo : EIATTR_FRAME_SIZE
	.align		4
.L_6:
        /*0024*/ 	.byte	0x04, 0x11
        /*0026*/ 	.short	(.L_8 - .L_7)
	.align		4
.L_7:
        /*0028*/ 	.word	index@(_Z18test_kernel_sharedPfS_)
        /*002c*/ 	.word	0x00000000


	//----- nvinfo : EIATTR_REGCOUNT
	.align		4
.L_8:
        /*0030*/ 	.byte	0x04, 0x2f
        /*0032*/ 	.short	(.L_10 - .L_9)
	.align		4
.L_9:
        /*0034*/ 	.word	index@(_Z18test_kernel_globalPfS_)
        /*0038*/ 	.word	0x00000012


	//----- nvinfo : EIATTR_FRAME_SIZE
	.align		4
.L_10:
        /*003c*/ 	.byte	0x04, 0x11
        /*003e*/ 	.short	(.L_12 - .L_11)
	.align		4
.L_11:
        /*0040*/ 	.word	index@(_Z18test_kernel_globalPfS_)
        /*0044*/ 	.word	0x00000000


	//----- nvinfo : EIATTR_MIN_STACK_SIZE
	.align		4
.L_12:
        /*0048*/ 	.byte	0x04, 0x12
        /*004a*/ 	.short	(.L_14 - .L_13)
	.align		4
.L_13:
        /*004c*/ 	.word	index@(_Z18test_kernel_globalPfS_)
        /*0050*/ 	.word	0x00000000


	//----- nvinfo : EIATTR_MIN_STACK_SIZE
	.align		4
.L_14:
        /*0054*/ 	.byte	0x04, 0x12
        /*0056*/ 	.short	(.L_16 - .L_15)
	.align		4
.L_15:
        /*0058*/ 	.word	index@(_Z18test_kernel_sharedPfS_)
        /*005c*/ 	.word	0x00000000


	//----- nvinfo : EIATTR_MIN_STACK_SIZE
	.align		4
.L_16:
        /*0060*/ 	.byte	0x04, 0x12
        /*0062*/ 	.short	(.L_18 - .L_17)
	.align		4
.L_17:
        /*0064*/ 	.word	index@(_Z20test_kernel_constantPf)
        /*0068*/ 	.word	0x00000000
.L_18:


//--------------------- .nv.compat                --------------------------
	.section	.nv.compat,"",@"SHT_CUDA_COMPAT_INFO"
	.align	4
        /*0000*/ 	.byte	0x02, 0x09, 0x00, 0x00, 0x02, 0x02, 0x01, 0x00, 0x02, 0x05, 0x05, 0x00, 0x03, 0x07, 0x01, 0x01
        /*0010*/ 	.byte	0x02, 0x03, 0x00, 0x00, 0x02, 0x06, 0x01, 0x00, 0x04, 0x0b, 0x08, 0x00, 0x09, 0x00, 0x00, 0x00
        /*0020*/ 	.byte	0x00, 0x00, 0x00, 0x00


//--------------------- .nv.info._Z18test_kernel_globalPfS_ --------------------------
	.section	.nv.info._Z18test_kernel_globalPfS_,"",@"SHT_CUDA_INFO"
	.sectionflags	@""
	.align	4


	//----- nvinfo : EIATTR_CUDA_API_VERSION
	.align		4
        /*0000*/ 	.byte	0x04, 0x37
        /*0002*/ 	.short	(.L_20 - .L_19)
.L_19:
        /*0004*/ 	.word	0x00000082


	//----- nvinfo : EIATTR_KPARAM_INFO
	.align		4
.L_20:
        /*0008*/ 	.byte	0x04, 0x17
        /*000a*/ 	.short	(.L_22 - .L_21)
.L_21:
        /*000c*/ 	.word	0x00000000
        /*0010*/ 	.short	0x0001
        /*0012*/ 	.short	0x0008
        /*0014*/ 	.byte	0x00, 0xf5, 0x21, 0x00


	//----- nvinfo : EIATTR_KPARAM_INFO
	.align		4
.L_22:
        /*0018*/ 	.byte	0x04, 0x17
        /*001a*/ 	.short	(.L_24 - .L_23)
.L_23:
        /*001c*/ 	.word	0x00000000
        /*0020*/ 	.short	0x0000
        /*0022*/ 	.short	0x0000
        /*0024*/ 	.byte	0x00, 0xf5, 0x21, 0x00


	//----- nvinfo : EIATTR_SPARSE_MMA_MASK
	.align		4
.L_24:
        /*0028*/ 	.byte	0x03, 0x50
        /*002a*/ 	.short	0x0000


	//----- nvinfo : EIATTR_MAXREG_COUNT
	.align		4
        /*002c*/ 	.byte	0x03, 0x1b
        /*002e*/ 	.short	0x00ff


	//----- nvinfo : EIATTR_MERCURY_ISA_VERSION
	.align		4
        /*0030*/ 	.byte	0x03, 0x5f
        /*0032*/ 	.short	0x0101


	//----- nvinfo : EIATTR_VRC_CTA_INIT_COUNT
	.align		4
        /*0034*/ 	.byte	0x02, 0x4a
	.zero		1
	.zero		1


	//----- nvinfo : EIATTR_EXIT_INSTR_OFFSETS
	.align		4
        /*0038*/ 	.byte	0x04, 0x1c
        /*003a*/ 	.short	(.L_26 - .L_25)


	//   ....[0]....
.L_25:
        /*003c*/ 	.word	0x00000ee0


	//----- nvinfo : EIATTR_CBANK_PARAM_SIZE
	.align		4
.L_26:
        /*0040*/ 	.byte	0x03, 0x19
        /*0042*/ 	.short	0x0010


	//----- nvinfo : EIATTR_PARAM_CBANK
	.align		4
        /*0044*/ 	.byte	0x04, 0x0a
        /*0046*/ 	.short	(.L_28 - .L_27)
	.align		4
.L_27:
        /*0048*/ 	.word	index@(.nv.constant0._Z18test_kernel_globalPfS_)
        /*004c*/ 	.short	0x0380
        /*004e*/ 	.short	0x0010


	//----- nvinfo : EIATTR_SW_WAR
	.align		4
.L_28:
        /*0050*/ 	.byte	0x04, 0x36
        /*0052*/ 	.short	(.L_30 - .L_29)
.L_29:
        /*0054*/ 	.word	0x00000008
.L_30:


//--------------------- .nv.info._Z18test_kernel_sharedPfS_ --------------------------
	.section	.nv.info._Z18test_kernel_sharedPfS_,"",@"SHT_CUDA_INFO"
	.sectionflags	@""
	.align	4


	//----- nvinfo : EIATTR_CUDA_API_VERSION
	.align		4
        /*0000*/ 	.byte	0x04, 0x37
        /*0002*/ 	.short	(.L_32 - .L_31)
.L_31:
        /*0004*/ 	.word	0x00000082


	//----- nvinfo : EIATTR_KPARAM_INFO
	.align		4
.L_32:
        /*0008*/ 	.byte	0x04, 0x17
        /*000a*/ 	.short	(.L_34 - .L_33)
.L_33:
        /*000c*/ 	.word	0x00000000
        /*0010*/ 	.short	0x0001
        /*0012*/ 	.short	0x0008
        /*0014*/ 	.byte	0x00, 0xf5, 0x21, 0x00


	//----- nvinfo : EIATTR_KPARAM_INFO
	.align		4
.L_34:
        /*0018*/ 	.byte	0x04, 0x17
        /*001a*/ 	.short	(.L_36 - .L_35)
.L_35:
        /*001c*/ 	.word	0x00000000
        /*0020*/ 	.short	0x0000
        /*0022*/ 	.short	0x0000
        /*0024*/ 	.byte	0x00, 0xf5, 0x21, 0x00


	//----- nvinfo : EIATTR_SPARSE_MMA_MASK
	.align		4
.L_36:
        /*0028*/ 	.byte	0x03, 0x50
        /*002a*/ 	.short	0x0000


	//----- nvinfo : EIATTR_MAXREG_COUNT
	.align		4
        /*002c*/ 	.byte	0x03, 0x1b
        /*002e*/ 	.short	0x00ff


	//----- nvinfo : EIATTR_NUM_BARRIERS
	.align		4
        /*0030*/ 	.byte	0x02, 0x4c
        /*0032*/ 	.byte	0x01
	.zero		1


	//----- nvinfo : EIATTR_MERCURY_ISA_VERSION
	.align		4
        /*0034*/ 	.byte	0x03, 0x5f
        /*0036*/ 	.short	0x0101


	//----- nvinfo : EIATTR_VRC_CTA_INIT_COUNT
	.align		4
        /*0038*/ 	.byte	0x02, 0x4a
	.zero		1
	.zero		1


	//----- nvinfo : EIATTR_EXIT_INSTR_OFFSETS
	.align		4
        /*003c*/ 	.byte	0x04, 0x1c
        /*003e*/ 	.short	(.L_38 - .L_37)


	//   ....[0]....
.L_37:
        /*0040*/ 	.word	0x00000900


	//----- nvinfo : EIATTR_CBANK_PARAM_SIZE
	.align		4
.L_38:
        /*0044*/ 	.byte	0x03, 0x19
        /*0046*/ 	.short	0x0010


	//----- nvinfo : EIATTR_PARAM_CBANK
	.align		4
        /*0048*/ 	.byte	0x04, 0x0a
        /*004a*/ 	.short	(.L_40 - .L_39)
	.align		4
.L_39:
        /*004c*/ 	.word	index@(.nv.constant0._Z18test_kernel_sharedPfS_)
        /*0050*/ 	.short	0x0380
        /*0052*/ 	.short	0x0010


	//----- nvinfo : EIATTR_SW_WAR
	.align		4
.L_40:
        /*0054*/ 	.byte	0x04, 0x36
        /*0056*/ 	.short	(.L_42 - .L_41)
.L_41:
        /*0058*/ 	.word	0x00000008
.L_42:


//--------------------- .nv.info._Z20test_kernel_constantPf --------------------------
	.section	.nv.info._Z20test_kernel_constantPf,"",@"SHT_CUDA_INFO"
	.sectionflags	@""
	.align	4


	//----- nvinfo : EIATTR_CUDA_API_VERSION
	.align		4
        /*0000*/ 	.byte	0x04, 0x37
        /*0002*/ 	.short	(.L_44 - .L_43)
.L_43:
        /*0004*/ 	.word	0x00000082


	//----- nvinfo : EIATTR_KPARAM_INFO
	.align		4
.L_44:
        /*0008*/ 	.byte	0x04, 0x17
        /*000a*/ 	.short	(.L_46 - .L_45)
.L_45:
        /*000c*/ 	.word	0x00000000
        /*0010*/ 	.short	0x0000
        /*0012*/ 	.short	0x0000
        /*0014*/ 	.byte	0x00, 0xf5, 0x21, 0x00


	//----- nvinfo : EIATTR_SPARSE_MMA_MASK
	.align		4
.L_46:
        /*0018*/ 	.byte	0x03, 0x50
        /*001a*/ 	.short	0x0000


	//----- nvinfo : EIATTR_MAXREG_COUNT
	.align		4
        /*001c*/ 	.byte	0x03, 0x1b
        /*001e*/ 	.short	0x00ff


	//----- nvinfo : EIATTR_MERCURY_ISA_VERSION
	.align		4
        /*0020*/ 	.byte	0x03, 0x5f
        /*0022*/ 	.short	0x0101


	//----- nvinfo : EIATTR_VRC_CTA_INIT_COUNT
	.align		4
        /*0024*/ 	.byte	0x02, 0x4a
	.zero		1
	.zero		1


	//----- nvinfo : EIATTR_EXIT_INSTR_OFFSETS
	.align		4
        /*0028*/ 	.byte	0x04, 0x1c
        /*002a*/ 	.short	(.L_48 - .L_47)


	//   ....[0]....
.L_47:
        /*002c*/ 	.word	0x00001cc0


	//----- nvinfo : EIATTR_CBANK_PARAM_SIZE
	.align		4
.L_48:
        /*0030*/ 	.byte	0x03, 0x19
        /*0032*/ 	.short	0x0008


	//----- nvinfo : EIATTR_PARAM_CBANK
	.align		4
        /*0034*/ 	.byte	0x04, 0x0a
        /*0036*/ 	.short	(.L_50 - .L_49)
	.align		4
.L_49:
        /*0038*/ 	.word	index@(.nv.constant0._Z20test_kernel_constantPf)
        /*003c*/ 	.short	0x0380
        /*003e*/ 	.short	0x0008


	//----- nvinfo : EIATTR_SW_WAR
	.align		4
.L_50:
        /*0040*/ 	.byte	0x04, 0x36
        /*0042*/ 	.short	(.L_52 - .L_51)
.L_51:
        /*0044*/ 	.word	0x00000008
.L_52:


//--------------------- .nv.callgraph             --------------------------
	.section	.nv.callgraph,"",@"SHT_CUDA_CALLGRAPH"
	.align	4
	.sectionentsize	8
	.align		4
        /*0000*/ 	.word	0x00000000
	.align		4
        /*0004*/ 	.word	0xffffffff
	.align		4
        /*0008*/ 	.word	0x00000000
	.align		4
        /*000c*/ 	.word	0xfffffffe
	.align		4
        /*0010*/ 	.word	0x00000000
	.align		4
        /*0014*/ 	.word	0xfffffffd
	.align		4
        /*0018*/ 	.word	0x00000000
	.align		4
        /*001c*/ 	.word	0xfffffffc


//--------------------- .nv.constant3             --------------------------
	.section	.nv.constant3,"a",@progbits
	.align	4
.nv.constant3:
	.type		cangle,@object
	.size		cangle,(.L_0 - cangle)
cangle:
	.zero		1440
.L_0:


//--------------------- .text._Z18test_kernel_globalPfS_ --------------------------
	.section	.text._Z18test_kernel_globalPfS_,"ax",@progbits
	.align	128
        .global         _Z18test_kernel_globalPfS_
        .type           _Z18test_kernel_globalPfS_,@function
        .size           _Z18test_kernel_globalPfS_,(.L_x_5 - _Z18test_kernel_globalPfS_)
        .other          _Z18test_kernel_globalPfS_,@"STO_CUDA_ENTRY STV_DEFAULT"
_Z18test_kernel_globalPfS_:
.text._Z18test_kernel_globalPfS_:
[----:B------:R-:W-:Y:S01]  /*0000*/  LDC R1, c[0x0][0x37c] ;  /* 0x0000df00ff017b82 */ /* 0x000fe20000000800 */
[----:B------:R-:W0:Y:S07]  /*0010*/  S2R R0, SR_TID.X ;  /* 0x0000000000007919 */ /* 0x000e2e0000002100 */
[----:B------:R-:W0:Y:S01]  /*0020*/  S2UR UR4, SR_CTAID.X ;  /* 0x00000000000479c3 */ /* 0x000e220000002500 */
[----:B------:R-:W1:Y:S07]  /*0030*/  LDCU.64 UR6, c[0x0][0x358] ;  /* 0x00006b00ff0677ac */ /* 0x000e6e0008000a00 */
[----:B------:R-:W0:Y:S08]  /*0040*/  LDC R5, c[0x0][0x360] ;  /* 0x0000d800ff057b82 */ /* 0x000e300000000800 */
[----:B------:R-:W2:Y:S01]  /*0050*/  LDC.64 R2, c[0x0][0x380] ;  /* 0x0000e000ff027b82 */ /* 0x000ea20000000a00 */
[----:B0-----:R-:W-:Y:S01]  /*0060*/  IMAD R5, R5, UR4, R0 ;  /* 0x0000000405057c24 */ /* 0x001fe2000f8e0200 */
[----:B------:R-:W0:Y:S03]  /*0070*/  LDCU.64 UR4, c[0x0][0x388] ;  /* 0x00007100ff0477ac */ /* 0x000e260008000a00 */
[----:B--2---:R-:W-:-:S05]  /*0080*/  IMAD.WIDE R2, R5, 0x4, R2 ;  /* 0x0000000405027825 */ /* 0x004fca00078e0202 */
[----:B-1----:R1:W5:Y:S01]  /*0090*/  LDG.E R7, desc[UR6][R2.64] ;  /* 0x0000000602077981 */ /* 0x002362000c1e1900 */
[----:B0-----:R-:W-:-:S04]  /*00a0*/  UIADD3 UR4, UP0, UPT, UR4, 0x10, URZ ;  /* 0x0000001004047890 */ /* 0x001fc8000ff1e0ff */
[----:B------:R-:W-:Y:S02]  /*00b0*/  UIADD3.X UR5, UPT, UPT, URZ, UR5, URZ, UP0, !UPT ;  /* 0x00000005ff057290 */ /* 0x000fe400087fe4ff */
[----:B------:R-:W-:Y:S01]  /*00c0*/  MOV R0, UR4 ;  /* 0x0000000400007c02 */ /* 0x000fe20008000f00 */
[----:B------:R-:W-:-:S03]  /*00d0*/  UMOV UR4, URZ ;  /* 0x000000ff00047c82 */ /* 0x000fc60008000000 */
[----:B-1----:R-:W-:-:S07]  /*00e0*/  MOV R13, UR5 ;  /* 0x00000005000d7c02 */ /* 0x002fce0008000f00 */
.L_x_0:
[----:B------:R-:W-:Y:S02]  /*00f0*/  MOV R4, R0 ;  /* 0x0000000000047202 */ /* 0x000fe40000000f00 */
[----:B------:R-:W-:-:S05]  /*0100*/  MOV R5, R13 ;  /* 0x0000000d00057202 */ /* 0x000fca0000000f00 */
[----:B------:R-:W2:Y:S02]  /*0110*/  LDG.E R0, desc[UR6][R4.64+-0x10] ;  /* 0xfffff00604007981 */ /* 0x000ea4000c1e1900 */
[----:B--23-5:R-:W-:-:S05]  /*0120*/  FADD R7, R0, R7 ;  /* 0x0000000700077221 */ /* 0x02cfca0000000000 */
[----:B------:R0:W-:Y:S04]  /*0130*/  STG.E desc[UR6][R2.64], R7 ;  /* 0x0000000702007986 */ /* 0x0001e8000c101906 */
[----:B------:R-:W2:Y:S02]  /*0140*/  LDG.E R0, desc[UR6][R4.64+-0xc] ;  /* 0xfffff40604007981 */ /* 0x000ea4000c1e1900 */
[----:B--2---:R-:W-:-:S05]  /*0150*/  FADD R9, R7, R0 ;  /* 0x0000000007097221 */ /* 0x004fca0000000000 */
[----:B------:R1:W-:Y:S04]  /*0160*/  STG.E desc[UR6][R2.64], R9 ;  /* 0x0000000902007986 */ /* 0x0003e8000c101906 */
[----:B------:R-:W2:Y:S02]  /*0170*/  LDG.E R0, desc[UR6][R4.64+-0x8] ;  /* 0xfffff80604007981 */ /* 0x000ea4000c1e1900 */
[----:B--2---:R-:W-:-:S05]  /*0180*/  FADD R11, R9, R0 ;  /* 0x00000000090b7221 */ /* 0x004fca0000000000 */
[----:B------:R2:W-:Y:S04]  /*0190*/  STG.E desc[UR6][R2.64], R11 ;  /* 0x0000000b02007986 */ /* 0x0005e8000c101906 */
[----:B------:R-:W3:Y:S02]  /*01a0*/  LDG.E R0, desc[UR6][R4.64+-0x4] ;  /* 0xfffffc0604007981 */ /* 0x000ee4000c1e1900 */
[----:B---3--:R-:W-:-:S05]  /*01b0*/  FADD R13, R11, R0 ;  /* 0x000000000b0d7221 */ /* 0x008fca0000000000 */
[----:B------:R3:W-:Y:S04]  /*01c0*/  STG.E desc[UR6][R2.64], R13 ;  /* 0x0000000d02007986 */ /* 0x0007e8000c101906 */
[----:B------:R-:W0:Y:S02]  /*01d0*/  LDG.E R0, desc[UR6][R4.64] ;  /* 0x0000000604007981 */ /* 0x000e24000c1e1900 */
[----:B0-----:R-:W-:-:S05]  /*01e0*/  FADD R7, R13, R0 ;  /* 0x000000000d077221 */ /* 0x001fca0000000000 */
[----:B------:R0:W-:Y:S04]  /*01f0*/  STG.E desc[UR6][R2.64], R7 ;  /* 0x0000000702007986 */ /* 0x0001e8000c101906 */
[----:B------:R-:W1:Y:S02]  /*0200*/  LDG.E R0, desc[UR6][R4.64+0x4] ;  /* 0x0000040604007981 */ /* 0x000e64000c1e1900 */
[----:B-1----:R-:W-:-:S05]  /*0210*/  FADD R9, R7, R0 ;  /* 0x0000000007097221 */ /* 0x002fca0000000000 */
        /* <DEDUP_REMOVED lines=177> */
[----:B------:R-:W-:Y:S04]  /*0d30*/  STG.E desc[UR6][R2.64], R7 ;  /* 0x0000000702007986 */ /* 0x000fe8000c101906 */
        /* <DEDUP_REMOVED lines=18> */
[----:B------:R-:W4:Y:S01]  /*0e60*/  LDG.E R0, desc[UR6][R4.64+0x10c] ;  /* 0x00010c0604007981 */ /* 0x000f22000c1e1900 */
[----:B------:R-:W-:-:S04]  /*0e70*/  UIADD3 UR4, UPT, UPT, UR4, 0x48, URZ ;  /* 0x0000004804047890 */ /* 0x000fc8000fffe0ff */
[----:B------:R-:W-:Y:S01]  /*0e80*/  UISETP.NE.AND UP0, UPT, UR4, 0x168, UPT ;  /* 0x000001680400788c */ /* 0x000fe2000bf05270 */
[----:B----4-:R-:W-:Y:S01]  /*0e90*/  FADD R7, R11, R0 ;  /* 0x000000000b077221 */ /* 0x010fe20000000000 */
[----:B------:R-:W-:-:S04]  /*0ea0*/  IADD3 R0, P0, PT, R4, 0x120, RZ ;  /* 0x0000012004007810 */ /* 0x000fc80007f1e0ff */
[----:B------:R3:W-:Y:S01]  /*0eb0*/  STG.E desc[UR6][R2.64], R7 ;  /* 0x0000000702007986 */ /* 0x0007e2000c101906 */
[----:B--2---:R-:W-:Y:S02]  /*0ec0*/  IADD3.X R13, PT, PT, RZ, R5, RZ, P0, !PT ;  /* 0x00000005ff0d7210 */ /* 0x004fe400007fe4ff */
[----:B------:R-:W-:Y:S06]  /*0ed0*/  BRA.U UP0, `(.L_x_0) ;  /* 0xfffffff100847547 */ /* 0x000fec000b83ffff */
[----:B------:R-:W-:Y:S05]  /*0ee0*/  EXIT ;  /* 0x000000000000794d */ /* 0x000fea0003800000 */
.L_x_1:
[----:B------:R-:W-:-:S00]  /*0ef0*/  BRA `(.L_x_1) ;  /* 0xfffffffc00fc7947 */ /* 0x000fc0000383ffff */
[----:B------:R-:W-:-:S00]  /*0f00*/  NOP ;  /* 0x0000000000007918 */ /* 0x000fc00000000000 */
[----:B------:R-:W-:-:S00]  /*0f10*/  NOP ;  /* 0x0000000000007918 */ /* 0x000fc00000000000 */
[----:B------:R-:W-:-:S00]  /*0f20*/  NOP ;  /* 0x0000000000007918 */ /* 0x000fc00000000000 */
[----:B------:R-:W-:-:S00]  /*0f30*/  NOP ;  /* 0x0000000000007918 */ /* 0x000fc00000000000 */
[----:B------:R-:W-:-:S00]  /*0f40*/  NOP ;  /* 0x0000000000007918 */ /* 0x000fc00000000000 */
[----:B------:R-:W-:-:S00]  /*0f50*/  NOP ;  /* 0x0000000000007918 */ /* 0x000fc00000000000 */
[----:B------:R-:W-:-:S00]  /*0f60*/  NOP ;  /* 0x0000000000007918 */ /* 0x000fc00000000000 */
[----:B------:R-:W-:-:S00]  /*0f70*/  NOP ;  /* 0x0000000000007918 */ /* 0x000fc00000000000 */
.L_x_5:


//--------------------- .text._Z18test_kernel_sharedPfS_ --------------------------
	.section	.text._Z18test_kernel_sharedPfS_,"ax",@progbits
	.align	128
        .global         _Z18test_kernel_sharedPfS_
        .type           _Z18test_kernel_sharedPfS_,@function
        .size           _Z18test_kernel_sharedPfS_,(.L_x_6 - _Z18test_kernel_sharedPfS_)
        .other          _Z18test_kernel_sharedPfS_,@"STO_CUDA_ENTRY STV_DEFAULT"
_Z18test_kernel_sharedPfS_:
.text._Z18test_kernel_sharedPfS_:
[----:B------:R-:W-:Y:S01]  /*0000*/  LDC R1, c[0x0][0x37c] ;  /* 0x0000df00ff017b82 */ /* 0x000fe20000000800 */
[----:B------:R-:W0:Y:S01]  /*0010*/  S2R R13, SR_TID.X ;  /* 0x00000000000d7919 */ /* 0x000e220000002100 */
[----:B------:R-:W1:Y:S01]  /*0020*/  LDCU.64 UR6, c[0x0][0x358] ;  /* 0x00006b00ff0677ac */ /* 0x000e620008000a00 */
[----:B------:R-:W2:Y:S05]  /*0030*/  S2R R6, SR_CTAID.X ;  /* 0x0000000000067919 */ /* 0x000eaa0000002500 */
[----:B------:R-:W3:Y:S08]  /*0040*/  S2UR UR5, SR_CgaCtaId ;  /* 0x00000000000579c3 */ /* 0x000ef00000008800 */
[----:B------:R-:W4:Y:S01]  /*0050*/  LDC.64 R2, c[0x0][0x380] ;  /* 0x0000e000ff027b82 */ /* 0x000f220000000a00 */
[----:B0-----:R-:W-:-:S13]  /*0060*/  ISETP.GT.U32.AND P0, PT, R13, 0x167, PT ;  /* 0x000001670d00780c */ /* 0x001fda0003f04070 */
[----:B------:R-:W0:Y:S02]  /*0070*/  @!P0 LDC.64 R4, c[0x0][0x388] ;  /* 0x0000e200ff048b82 */ /* 0x000e240000000a00 */
[----:B0-----:R-:W-:-:S05]  /*0080*/  @!P0 IMAD.WIDE.U32 R4, R13, 0x4, R4 ;  /* 0x000000040d048825 */ /* 0x001fca00078e0004 */
[----:B-1----:R-:W5:Y:S01]  /*0090*/  @!P0 LDG.E R0, desc[UR6][R4.64] ;  /* 0x0000000604008981 */ /* 0x002f62000c1e1900 */
[----:B------:R-:W2:Y:S01]  /*00a0*/  LDCU UR8, c[0x0][0x360] ;  /* 0x00006c00ff0877ac */ /* 0x000ea20008000800 */
[----:B------:R-:W-:Y:S02]  /*00b0*/  UMOV UR4, 0x400 ;  /* 0x0000040000047882 */ /* 0x000fe40000000000 */
[----:B---3--:R-:W-:Y:S01]  /*00c0*/  ULEA UR4, UR5, UR4, 0x18 ;  /* 0x0000000405047291 */ /* 0x008fe2000f8ec0ff */
[----:B--2---:R-:W-:-:S05]  /*00d0*/  IMAD R7, R6, UR8, R13 ;  /* 0x0000000806077c24 */ /* 0x004fca000f8e020d */
[----:B------:R-:W-:Y:S01]  /*00e0*/  @!P0 LEA R13, R13, UR4, 0x2 ;  /* 0x000000040d0d8c11 */ /* 0x000fe2000f8e10ff */
[----:B----4-:R-:W-:-:S04]  /*00f0*/  IMAD.WIDE R2, R7, 0x4, R2 ;  /* 0x0000000407027825 */ /* 0x010fc800078e0202 */
[----:B-----5:R0:W-:Y:S01]  /*0100*/  @!P0 STS [R13], R0 ;  /* 0x000000000d008388 */ /* 0x0201e20000000800 */
[----:B------:R-:W-:Y:S06]  /*0110*/  BAR.SYNC.DEFER_BLOCKING 0x0 ;  /* 0x0000000000007b1d */ /* 0x000fec0000010000 */
[----:B------:R-:W2:Y:S01]  /*0120*/  LDG.E R15, desc[UR6][R2.64] ;  /* 0x00000006020f7981 */ /* 0x000ea2000c1e1900 */
[----:B0-----:R-:W-:-:S03]  /*0130*/  HFMA2 R0, -RZ, RZ, 0, 2.86102294921875e-06 ;  /* 0x00000030ff007431 */ /* 0x001fc600000001ff */
[----:B------:R-:W2:Y:S04]  /*0140*/  LDS.128 R8, [UR4] ;  /* 0x00000004ff087984 */ /* 0x000ea80008000c00 */
[----:B------:R-:W0:Y:S01]  /*0150*/  LDS.128 R4, [UR4+0x10] ;  /* 0x00001004ff047984 */ /* 0x000e220008000c00 */
[----:B--2---:R-:W-:-:S04]  /*0160*/  FADD R8, R15, R8 ;  /* 0x000000080f087221 */ /* 0x004fc80000000000 */
[----:B------:R-:W-:-:S04]  /*0170*/  FADD R9, R8, R9 ;  /* 0x0000000908097221 */ /* 0x000fc80000000000 */
[----:B------:R-:W-:-:S04]  /*0180*/  FADD R10, R9, R10 ;  /* 0x0000000a090a7221 */ /* 0x000fc80000000000 */
[----:B------:R-:W-:-:S04]  /*0190*/  FADD R11, R10, R11 ;  /* 0x0000000b0a0b7221 */ /* 0x000fc80000000000 */
[----:B0-----:R-:W-:-:S04]  /*01a0*/  FADD R4, R11, R4 ;  /* 0x000000040b047221 */ /* 0x001fc80000000000 */
[----:B------:R-:W-:-:S04]  /*01b0*/  FADD R5, R4, R5 ;  /* 0x0000000504057221 */ /* 0x000fc80000000000 */
[----:B------:R-:W-:-:S04]  /*01c0*/  FADD R6, R5, R6 ;  /* 0x0000000605067221 */ /* 0x000fc80000000000 */
[----:B------:R-:W-:-:S07]  /*01d0*/  FADD R7, R6, R7 ;  /* 0x0000000706077221 */ /* 0x000fce0000000000 */
.L_x_2:
[----:B------:R-:W0:Y:S04]  /*01e0*/  LDS.128 R16, [R0+UR4+-0x10] ;  /* 0xfffff00400107984 */ /* 0x000e280008000c00 */
[----:B------:R-:W1:Y:S04]  /*01f0*/  LDS.128 R8, [R0+UR4] ;  /* 0x0000000400087984 */ /* 0x000e680008000c00 */
[----:B------:R-:W2:Y:S01]  /*0200*/  LDS.128 R12, [R0+UR4+0x10] ;  /* 0x00001004000c7984 */ /* 0x000ea20008000c00 */
[----:B0-----:R-:W-:-:S03]  /*0210*/  FADD R16, R16, R7 ;  /* 0x0000000710107221 */ /* 0x001fc60000000000 */
[----:B------:R-:W0:Y:S01]  /*0220*/  LDS.128 R4, [R0+UR4+0x20] ;  /* 0x0000200400047984 */ /* 0x000e220008000c00 */
[----:B------:R-:W-:-:S04]  /*0230*/  FADD R17, R16, R17 ;  /* 0x0000001110117221 */ /* 0x000fc80000000000 */
[----:B------:R-:W-:-:S04]  /*0240*/  FADD R18, R17, R18 ;  /* 0x0000001211127221 */ /* 0x000fc80000000000 */
[----:B------:R-:W-:-:S04]  /*0250*/  FADD R19, R18, R19 ;  /* 0x0000001312137221 */ /* 0x000fc80000000000 */
[----:B-1----:R-:W-:Y:S02]  /*0260*/  FADD R8, R19, R8 ;  /* 0x0000000813087221 */ /* 0x002fe40000000000 */
[----:B------:R-:W1:Y:S02]  /*0270*/  LDS.128 R16, [R0+UR4+0x30] ;  /* 0x0000300400107984 */ /* 0x000e640008000c00 */
[----:B------:R-:W-:-:S04]  /*0280*/  FADD R9, R8, R9 ;  /* 0x0000000908097221 */ /* 0x000fc80000000000 */
[----:B------:R-:W-:-:S04]  /*0290*/  FADD R10, R9, R10 ;  /* 0x0000000a090a7221 */ /* 0x000fc80000000000 */
[----:B------:R-:W-:-:S04]  /*02a0*/  FADD R11, R10, R11 ;  /* 0x0000000b0a0b7221 */ /* 0x000fc80000000000 */
[----:B--2---:R-:W-:Y:S02]  /*02b0*/  FADD R12, R11, R12 ;  /* 0x0000000c0b0c7221 */ /* 0x004fe40000000000 */
[----:B------:R-:W2:Y:S02]  /*02c0*/  LDS.128 R8, [R0+UR4+0x40] ;  /* 0x0000400400087984 */ /* 0x000ea40008000c00 */
[----:B------:R-:W-:-:S04]  /*02d0*/  FADD R13, R12, R13 ;  /* 0x0000000d0c0d7221 */ /* 0x000fc80000000000 */
[----:B------:R-:W-:-:S04]  /*02e0*/  FADD R14, R13, R14 ;  /* 0x0000000e0d0e7221 */ /* 0x000fc80000000000 */
[----:B------:R-:W-:-:S04]  /*02f0*/  FADD R15, R14, R15 ;  /* 0x0000000f0e0f7221 */ /* 0x000fc80000000000 */
[----:B0-----:R-:W-:Y:S02]  /*0300*/  FADD R4, R15, R4 ;  /* 0x000000040f047221 */ /* 0x001fe40000000000 */
[----:B------:R-:W0:Y:S02]  /*0310*/  LDS.128 R12, [R0+UR4+0x50] ;  /* 0x00005004000c7984 */ /* 0x000e240008000c00 */
        /* <DEDUP_REMOVED lines=74> */
[----:B------:R0:W3:Y:S02]  /*07c0*/  LDS.128 R8, [R0+UR4+0x140] ;  /* 0x0001400400087984 */ /* 0x0000e40008000c00 */
[----:B------:R-:W-:-:S04]  /*07d0*/  FADD R13, R12, R13 ;  /* 0x0000000d0c0d7221 */ /* 0x000fc80000000000 */
[----:B------:R-:W-:Y:S01]  /*07e0*/  FADD R14, R13, R14 ;  /* 0x0000000e0d0e7221 */ /* 0x000fe20000000000 */
[----:B0-----:R-:W-:-:S03]  /*07f0*/  IADD3 R0, PT, PT, R0, 0x160, RZ ;  /* 0x0000016000007810 */ /* 0x001fc60007ffe0ff */
[----:B------:R-:W-:Y:S01]  /*0800*/  FADD R15, R14, R15 ;  /* 0x0000000f0e0f7221 */ /* 0x000fe20000000000 */
[----:B------:R-:W-:-:S03]  /*0810*/  ISETP.NE.AND P0, PT, R0, 0x5b0, PT ;  /* 0x000005b00000780c */ /* 0x000fc60003f05270 */
[----:B-1----:R-:W-:-:S04]  /*0820*/  FADD R4, R15, R4 ;  /* 0x000000040f047221 */ /* 0x002fc80000000000 */
[----:B------:R-:W-:-:S04]  /*0830*/  FADD R5, R4, R5 ;  /* 0x0000000504057221 */ /* 0x000fc80000000000 */
[----:B------:R-:W-:-:S04]  /*0840*/  FADD R6, R5, R6 ;  /* 0x0000000605067221 */ /* 0x000fc80000000000 */
[----:B------:R-:W-:-:S04]  /*0850*/  FADD R7, R6, R7 ;  /* 0x0000000706077221 */ /* 0x000fc80000000000 */
[----:B--2---:R-:W-:-:S04]  /*0860*/  FADD R16, R16, R7 ;  /* 0x0000000710107221 */ /* 0x004fc80000000000 */
[----:B------:R-:W-:-:S04]  /*0870*/  FADD R17, R16, R17 ;  /* 0x0000001110117221 */ /* 0x000fc80000000000 */
[----:B------:R-:W-:-:S04]  /*0880*/  FADD R18, R17, R18 ;  /* 0x0000001211127221 */ /* 0x000fc80000000000 */
[----:B------:R-:W-:-:S04]  /*0890*/  FADD R19, R18, R19 ;  /* 0x0000001312137221 */ /* 0x000fc80000000000 */
[----:B---3--:R-:W-:-:S04]  /*08a0*/  FADD R8, R19, R8 ;  /* 0x0000000813087221 */ /* 0x008fc80000000000 */
[----:B------:R-:W-:-:S04]  /*08b0*/  FADD R9, R8, R9 ;  /* 0x0000000908097221 */ /* 0x000fc80000000000 */
[----:B------:R-:W-:-:S04]  /*08c0*/  FADD R10, R9, R10 ;  /* 0x0000000a090a7221 */ /* 0x000fc80000000000 */
[----:B------:R-:W-:Y:S01]  /*08d0*/  FADD R7, R10, R11 ;  /* 0x0000000b0a077221 */ /* 0x000fe20000000000 */
[----:B------:R-:W-:Y:S06]  /*08e0*/  @P0 BRA `(.L_x_2) ;  /* 0xfffffff8003c0947 */ /* 0x000fec000383ffff */
[----:B------:R-:W-:Y:S01]  /*08f0*/  STG.E desc[UR6][R2.64], R7 ;  /* 0x0000000702007986 */ /* 0x000fe2000c101906 */
[----:B------:R-:W-:Y:S05]  /*0900*/  EXIT ;  /* 0x000000000000794d */ /* 0x000fea0003800000 */
.L_x_3:
        /* <DEDUP_REMOVED lines=15> */
.L_x_6:


//--------------------- .text._Z20test_kernel_constantPf --------------------------
	.section	.text._Z20test_kernel_constantPf,"ax",@progbits
	.align	128
        .global         _Z20test_kernel_constantPf
        .type           _Z20test_kernel_constantPf,@function
        .size           _Z20test_kernel_constantPf,(.L_x_7 - _Z20test_kernel_constantPf)
        .other          _Z20test_kernel_constantPf,@"STO_CUDA_ENTRY STV_DEFAULT"
_Z20test_kernel_constantPf:
.text._Z20test_kernel_constantPf:
[----:B------:R-:W-:Y:S01]  /*0000*/  LDC R1, c[0x0][0x37c] ;  /* 0x0000df00ff017b82 */ /* 0x000fe20000000800 */
[----:B------:R-:W0:Y:S07]  /*0010*/  S2R R0, SR_TID.X ;  /* 0x0000000000007919 */ /* 0x000e2e0000002100 */
[----:B------:R-:W0:Y:S01]  /*0020*/  S2UR UR6, SR_CTAID.X ;  /* 0x00000000000679c3 */ /* 0x000e220000002500 */
[----:B------:R-:W1:Y:S01]  /*0030*/  LDCU.64 UR4, c[0x0][0x358] ;  /* 0x00006b00ff0477ac */ /* 0x000e620008000a00 */
[----:B------:R-:W2:Y:S06]  /*0040*/  LDCU.128 UR8, c[0x3][URZ] ;  /* 0x00c00000ff0877ac */ /* 0x000eac0008000c00 */
[----:B------:R-:W0:Y:S01]  /*0050*/  LDC R5, c[0x0][0x360] ;  /* 0x0000d800ff057b82 */ /* 0x000e220000000800 */
[----:B------:R-:W3:Y:S07]  /*0060*/  LDCU.128 UR12, c[0x3][0x10] ;  /* 0x00c00200ff0c77ac */ /* 0x000eee0008000c00 */
[----:B------:R-:W4:Y:S01]  /*0070*/  LDC.64 R2, c[0x0][0x380] ;  /* 0x0000e000ff027b82 */ /* 0x000f220000000a00 */
[----:B0-----:R-:W-:-:S04]  /*0080*/  IMAD R5, R5, UR6, R0 ;  /* 0x0000000605057c24 */ /* 0x001fc8000f8e0200 */
[----:B----4-:R-:W-:-:S05]  /*0090*/  IMAD.WIDE R2, R5, 0x4, R2 ;  /* 0x0000000405027825 */ /* 0x010fca00078e0202 */
[----:B-1----:R-:W2:Y:S02]  /*00a0*/  LDG.E R0, desc[UR4][R2.64] ;  /* 0x0000000402007981 */ /* 0x002ea4000c1e1900 */
[----:B--2---:R-:W-:-:S04]  /*00b0*/  FADD R0, R0, UR8 ;  /* 0x0000000800007e21 */ /* 0x004fc80008000000 */
[----:B------:R-:W-:-:S04]  /*00c0*/  FADD R0, R0, UR9 ;  /* 0x0000000900007e21 */ /* 0x000fc80008000000 */
[----:B------:R-:W-:-:S04]  /*00d0*/  FADD R0, R0, UR10 ;  /* 0x0000000a00007e21 */ /* 0x000fc80008000000 */
[----:B------:R-:W-:Y:S01]  /*00e0*/  FADD R0, R0, UR11 ;  /* 0x0000000b00007e21 */ /* 0x000fe20008000000 */
[----:B------:R-:W0:Y:S03]  /*00f0*/  LDCU.128 UR8, c[0x3][0x20] ;  /* 0x00c00400ff0877ac */ /* 0x000e260008000c00 */
[----:B---3--:R-:W-:-:S04]  /*0100*/  FADD R0, R0, UR12 ;  /* 0x0000000c00007e21 */ /* 0x008fc80008000000 */
[----:B------:R-:W-:-:S04]  /*0110*/  FADD R0, R0, UR13 ;  /* 0x0000000d00007e21 */ /* 0x000fc80008000000 */
[----:B------:R-:W-:-:S04]  /*0120*/  FADD R0, R0, UR14 ;  /* 0x0000000e00007e21 */ /* 0x000fc80008000000 */
[----:B------:R-:W-:Y:S01]  /*0130*/  FADD R0, R0, UR15 ;  /* 0x0000000f00007e21 */ /* 0x000fe20008000000 */
[----:B------:R-:W1:Y:S03]  /*0140*/  LDCU.128 UR12, c[0x3][0x30] ;  /* 0x00c00600ff0c77ac */ /* 0x000e660008000c00 */
[----:B0-----:R-:W-:-:S04]  /*0150*/  FADD R0, R0, UR8 ;  /* 0x0000000800007e21 */ /* 0x001fc80008000000 */
[----:B------:R-:W-:-:S04]  /*0160*/  FADD R0, R0, UR9 ;  /* 0x0000000900007e21 */ /* 0x000fc80008000000 */
[----:B------:R-:W-:-:S04]  /*0170*/  FADD R0, R0, UR10 ;  /* 0x0000000a00007e21 */ /* 0x000fc80008000000 */
[----:B------:R-:W-:Y:S01]  /*0180*/  FADD R0, R0, UR11 ;  /* 0x0000000b00007e21 */ /* 0x000fe20008000000 */
[----:B------:R-:W0:Y:S03]  /*0190*/  LDCU.128 UR8, c[0x3][0x40] ;  /* 0x00c00800ff0877ac */ /* 0x000e260008000c00 */
[----:B-1----:R-:W-:-:S04]  /*01a0*/  FADD R0, R0, UR12 ;  /* 0x0000000c00007e21 */ /* 0x002fc80008000000 */
        /* <DEDUP_REMOVED lines=427> */
[----:B------:R-:W-:-:S04]  /*1c60*/  FADD R0, R0, UR11 ;  /* 0x0000000b00007e21 */ /* 0x000fc80008000000 */
[----:B-1----:R-:W-:-:S04]  /*1c70*/  FADD R0, R0, UR12 ;  /* 0x0000000c00007e21 */ /* 0x002fc80008000000 */
[----:B------:R-:W-:-:S04]  /*1c80*/  FADD R0, R0, UR13 ;  /* 0x0000000d00007e21 */ /* 0x000fc80008000000 */
[----:B------:R-:W-:-:S04]  /*1c90*/  FADD R0, R0, UR14 ;  /* 0x0000000e00007e21 */ /* 0x000fc80008000000 */
[----:B------:R-:W-:-:S05]  /*1ca0*/  FADD R5, R0, UR15 ;  /* 0x0000000f00057e21 */ /* 0x000fca0008000000 */
[----:B------:R-:W-:Y:S01]  /*1cb0*/  STG.E desc[UR4][R2.64], R5 ;  /* 0x0000000502007986 */ /* 0x000fe2000c101904 */
[----:B------:R-:W-:Y:S05]  /*1cc0*/  EXIT ;  /* 0x000000000000794d */ /* 0x000fea0003800000 */
.L_x_4:
        /* <DEDUP_REMOVED lines=11> */
.L_x_7:


//--------------------- .nv.shared.reserved.0     --------------------------
	.section	.nv.shared.reserved.0,"aw",@nobits
	.weak		__nv_reservedSMEM_offset_0_alias
	.size		__nv_reservedSMEM_offset_0_alias, 0, 64
	.other		__nv_reservedSMEM_offset_0_alias,@"STO_CUDA_RESERVED_SHARED STV_DEFAULT"
__nv_reservedSMEM_offset_0_alias:
	.zero		0
	.zero		64


//--------------------- .nv.shared._Z18test_kernel_sharedPfS_ --------------------------
	.section	.nv.shared._Z18test_kernel_sharedPfS_,"aw",@nobits
	.sectionflags	@""
	.align	4
.nv.shared._Z18test_kernel_sharedPfS_:
	.zero		2464


//--------------------- .nv.constant0._Z18test_kernel_globalPfS_ --------------------------
	.section	.nv.constant0._Z18test_kernel_globalPfS_,"a",@progbits
	.sectionflags	@""
	.align	4
.nv.constant0._Z18test_kernel_globalPfS_:
	.zero		912


//--------------------- .nv.constant0._Z18test_kernel_sharedPfS_ --------------------------
	.section	.nv.constant0._Z18test_kernel_sharedPfS_,"a",@progbits
	.sectionflags	@""
	.align	4
.nv.constant0._Z18test_kernel_sharedPfS_:
	.zero		912


//--------------------- .nv.constant0._Z20test_kernel_constantPf --------------------------
	.section	.nv.constant0._Z20test_kernel_constantPf,"a",@progbits
	.sectionflags	@""
	.align	4
.nv.constant0._Z20test_kernel_constantPf:
	.zero		904


//--------------------- SYMBOLS --------------------------

	.type		.nv.reservedSmem.offset0,@object
	.size		.nv.reservedSmem.offset0,0x4
	.type		.nv.reservedSmem.cap,@object
	.size		.nv.reservedSmem.cap,0x4
